	.headerflags	@"EF_CUDA_TEXMODE_UNIFIED EF_CUDA_64BIT_ADDRESS EF_CUDA_ACCELERATORS EF_CUDA_SM90 EF_CUDA_VIRTUAL_SM(EF_CUDA_SM90)"
	.elftype	@"ET_EXEC"


//--------------------- .nv.info                  --------------------------
	.section	.nv.info,"",@"SHT_CUDA_INFO"
	.align	4


	//----- nvinfo : EIATTR_REGCOUNT
	.align		4
        /*0000*/ 	.byte	0x04, 0x2f
        /*0002*/ 	.short	(.L_1 - .L_0)
	.align		4
.L_0:
        /*0004*/ 	.word	index@(triton_poi_fused__unsafe_index_add_mul_sub_8)
        /*0008*/ 	.word	0x00000018


	//----- nvinfo : EIATTR_MIN_STACK_SIZE
	.align		4
.L_1:
        /*000c*/ 	.byte	0x04, 0x12
        /*000e*/ 	.short	(.L_3 - .L_2)
	.align		4
.L_2:
        /*0010*/ 	.word	index@(triton_poi_fused__unsafe_index_add_mul_sub_8)
        /*0014*/ 	.word	0x00000000


	//----- nvinfo : EIATTR_FRAME_SIZE
	.align		4
.L_3:
        /*0018*/ 	.byte	0x04, 0x11
        /*001a*/ 	.short	(.L_5 - .L_4)
	.align		4
.L_4:
        /*001c*/ 	.word	index@(triton_poi_fused__unsafe_index_add_mul_sub_8)
        /*0020*/ 	.word	0x00000000


	//----- nvinfo : EIATTR_MIN_STACK_SIZE
	.align		4
.L_5:
        /*0024*/ 	.byte	0x04, 0x12
        /*0026*/ 	.short	(.L_7 - .L_6)
	.align		4
.L_6:
        /*0028*/ 	.word	index@(triton_poi_fused__unsafe_index_add_mul_sub_8)
        /*002c*/ 	.word	0x00000000
.L_7:


//--------------------- .nv.info.triton_poi_fused__unsafe_index_add_mul_sub_8 --------------------------
	.section	.nv.info.triton_poi_fused__unsafe_index_add_mul_sub_8,"",@"SHT_CUDA_INFO"
	.sectionflags	@""
	.align	4


	//----- nvinfo : EIATTR_CUDA_API_VERSION
	.align		4
        /*0000*/ 	.byte	0x04, 0x37
        /*0002*/ 	.short	(.L_9 - .L_8)
.L_8:
        /*0004*/ 	.word	0x0000007c


	//----- nvinfo : EIATTR_KPARAM_INFO
	.align		4
.L_9:
        /*0008*/ 	.byte	0x04, 0x17
        /*000a*/ 	.short	(.L_11 - .L_10)
.L_10:
        /*000c*/ 	.word	0x00000000
        /*0010*/ 	.short	0x000a
        /*0012*/ 	.short	0x0050
        /*0014*/ 	.byte	0x00, 0xf0, 0x11, 0x00


	//----- nvinfo : EIATTR_KPARAM_INFO
	.align		4
.L_11:
        /*0018*/ 	.byte	0x04, 0x17
        /*001a*/ 	.short	(.L_13 - .L_12)
.L_12:
        /*001c*/ 	.word	0x00000000
        /*0020*/ 	.short	0x0009
        /*0022*/ 	.short	0x0048
        /*0024*/ 	.byte	0x00, 0xf4, 0x21, 0x00


	//----- nvinfo : EIATTR_KPARAM_INFO
	.align		4
.L_13:
        /*0028*/ 	.byte	0x04, 0x17
        /*002a*/ 	.short	(.L_15 - .L_14)
.L_14:
        /*002c*/ 	.word	0x00000000
        /*0030*/ 	.short	0x0008
        /*0032*/ 	.short	0x0040
        /*0034*/ 	.byte	0x00, 0xf4, 0x21, 0x00


	//----- nvinfo : EIATTR_KPARAM_INFO
	.align		4
.L_15:
        /*0038*/ 	.byte	0x04, 0x17
        /*003a*/ 	.short	(.L_17 - .L_16)
.L_16:
        /*003c*/ 	.word	0x00000000
        /*0040*/ 	.short	0x0007
        /*0042*/ 	.short	0x0038
        /*0044*/ 	.byte	0x00, 0xf4, 0x21, 0x00


	//----- nvinfo : EIATTR_KPARAM_INFO
	.align		4
.L_17:
        /*0048*/ 	.byte	0x04, 0x17
        /*004a*/ 	.short	(.L_19 - .L_18)
.L_18:
        /*004c*/ 	.word	0x00000000
        /*0050*/ 	.short	0x0006
        /*0052*/ 	.short	0x0030
        /*0054*/ 	.byte	0x00, 0xf4, 0x21, 0x00


	//----- nvinfo : EIATTR_KPARAM_INFO
	.align		4
.L_19:
        /*0058*/ 	.byte	0x04, 0x17
        /*005a*/ 	.short	(.L_21 - .L_20)
.L_20:
        /*005c*/ 	.word	0x00000000
        /*0060*/ 	.short	0x0005
        /*0062*/ 	.short	0x0028
        /*0064*/ 	.byte	0x00, 0xf4, 0x21, 0x00


	//----- nvinfo : EIATTR_KPARAM_INFO
	.align		4
.L_21:
        /*0068*/ 	.byte	0x04, 0x17
        /*006a*/ 	.short	(.L_23 - .L_22)
.L_22:
        /*006c*/ 	.word	0x00000000
        /*0070*/ 	.short	0x0004
        /*0072*/ 	.short	0x0020
        /*0074*/ 	.byte	0x00, 0xf4, 0x21, 0x00


	//----- nvinfo : EIATTR_KPARAM_INFO
	.align		4
.L_23:
        /*0078*/ 	.byte	0x04, 0x17
        /*007a*/ 	.short	(.L_25 - .L_24)
.L_24:
        /*007c*/ 	.word	0x00000000
        /*0080*/ 	.short	0x0003
        /*0082*/ 	.short	0x0018
        /*0084*/ 	.byte	0x00, 0xf4, 0x21, 0x00


	//----- nvinfo : EIATTR_KPARAM_INFO
	.align		4
.L_25:
        /*0088*/ 	.byte	0x04, 0x17
        /*008a*/ 	.short	(.L_27 - .L_26)
.L_26:
        /*008c*/ 	.word	0x00000000
        /*0090*/ 	.short	0x0002
        /*0092*/ 	.short	0x0010
        /*0094*/ 	.byte	0x00, 0xf4, 0x21, 0x00


	//----- nvinfo : EIATTR_KPARAM_INFO
	.align		4
.L_27:
        /*0098*/ 	.byte	0x04, 0x17
        /*009a*/ 	.short	(.L_29 - .L_28)
.L_28:
        /*009c*/ 	.word	0x00000000
        /*00a0*/ 	.short	0x0001
        /*00a2*/ 	.short	0x0008
        /*00a4*/ 	.byte	0x00, 0xf4, 0x21, 0x00


	//----- nvinfo : EIATTR_KPARAM_INFO
	.align		4
.L_29:
        /*00a8*/ 	.byte	0x04, 0x17
        /*00aa*/ 	.short	(.L_31 - .L_30)
.L_30:
        /*00ac*/ 	.word	0x00000000
        /*00b0*/ 	.short	0x0000
        /*00b2*/ 	.short	0x0000
        /*00b4*/ 	.byte	0x00, 0xf4, 0x21, 0x00


	//----- nvinfo : EIATTR_SPARSE_MMA_MASK
	.align		4
.L_31:
        /*00b8*/ 	.byte	0x03, 0x50
        /*00ba*/ 	.short	0x0000


	//----- nvinfo : EIATTR_MAXREG_COUNT
	.align		4
        /*00bc*/ 	.byte	0x03, 0x1b
        /*00be*/ 	.short	0x00ff


	//----- nvinfo : EIATTR_EXIT_INSTR_OFFSETS
	.align		4
        /*00c0*/ 	.byte	0x04, 0x1c
        /*00c2*/ 	.short	(.L_33 - .L_32)


	//   ....[0]....
.L_32:
        /*00c4*/ 	.word	0x000002b0


	//   ....[1]....
        /*00c8*/ 	.word	0x000002d0


	//----- nvinfo : EIATTR_REQNTID
	.align		4
.L_33:
        /*00cc*/ 	.byte	0x04, 0x10
        /*00ce*/ 	.short	(.L_35 - .L_34)
.L_34:
        /*00d0*/ 	.word	0x00000080
        /*00d4*/ 	.word	0x00000001
        /*00d8*/ 	.word	0x00000001


	//----- nvinfo : EIATTR_CBANK_PARAM_SIZE
	.align		4
.L_35:
        /*00dc*/ 	.byte	0x03, 0x19
        /*00de*/ 	.short	0x0054


	//----- nvinfo : EIATTR_PARAM_CBANK
	.align		4
        /*00e0*/ 	.byte	0x04, 0x0a
        /*00e2*/ 	.short	(.L_37 - .L_36)
	.align		4
.L_36:
        /*00e4*/ 	.word	index@(.nv.constant0.triton_poi_fused__unsafe_index_add_mul_sub_8)
        /*00e8*/ 	.short	0x0210
        /*00ea*/ 	.short	0x0054


	//----- nvinfo : EIATTR_SW_WAR
	.align		4
.L_37:
        /*00ec*/ 	.byte	0x04, 0x36
        /*00ee*/ 	.short	(.L_39 - .L_38)
.L_38:
        /*00f0*/ 	.word	0x00000008
.L_39:


//--------------------- .nv.callgraph             --------------------------
	.section	.nv.callgraph,"",@"SHT_CUDA_CALLGRAPH"
	.align	4
	.sectionentsize	8
	.align		4
        /*0000*/ 	.word	0x00000000
	.align		4
        /*0004*/ 	.word	0xffffffff
	.align		4
        /*0008*/ 	.word	0x00000000
	.align		4
        /*000c*/ 	.word	0xfffffffe
	.align		4
        /*0010*/ 	.word	0x00000000
	.align		4
        /*0014*/ 	.word	0xfffffffd
	.align		4
        /*0018*/ 	.word	0x00000000
	.align		4
        /*001c*/ 	.word	0xfffffffc


//--------------------- .text.triton_poi_fused__unsafe_index_add_mul_sub_8 --------------------------
	.section	.text.triton_poi_fused__unsafe_index_add_mul_sub_8,"ax",@progbits
	.align	128
        .global         triton_poi_fused__unsafe_index_add_mul_sub_8
        .type           triton_poi_fused__unsafe_index_add_mul_sub_8,@function
        .size           triton_poi_fused__unsafe_index_add_mul_sub_8,(.L_x_1 - triton_poi_fused__unsafe_index_add_mul_sub_8)
        .other          triton_poi_fused__unsafe_index_add_mul_sub_8,@"STO_CUDA_ENTRY STV_DEFAULT"
triton_poi_fused__unsafe_index_add_mul_sub_8:
.text.triton_poi_fused__unsafe_index_add_mul_sub_8:
[----:B------:R-:W0:Y:S01]  /*0000*/  LDC R1, c[0x0][0x28] ;  /* 0x00000a00ff017b82 */ /* 0x000e220000000800 */
[----:B------:R-:W1:Y:S07]  /*0010*/  S2R R0, SR_TID.X ;  /* 0x0000000000007919 */ /* 0x000e6e0000002100 */
[----:B------:R-:W2:Y:S01]  /*0020*/  LDC.64 R10, c[0x0][0x220] ;  /* 0x00008800ff0a7b82 */ /* 0x000ea20000000a00 */
[----:B------:R-:W3:Y:S07]  /*0030*/  S2R R5, SR_CTAID.X ;  /* 0x0000000000057919 */ /* 0x000eee0000002500 */
[----:B------:R-:W4:Y:S08]  /*0040*/  LDC.64 R2, c[0x0][0x238] ;  /* 0x00008e00ff027b82 */ /* 0x000f300000000a00 */
[----:B------:R-:W5:Y:S01]  /*0050*/  LDC.64 R8, c[0x0][0x230] ;  /* 0x00008c00ff087b82 */ /* 0x000f620000000a00 */
[----:B------:R-:W-:Y:S01]  /*0060*/  CS2R R18, SRZ ;  /* 0x0000000000127805 */ /* 0x000fe2000001ff00 */
[----:B------:R-:W-:Y:S01]  /*0070*/  ULDC.64 UR4, c[0x0][0x208] ;  /* 0x0000820000047ab9 */ /* 0x000fe20000000a00 */
[----:B------:R-:W-:-:S05]  /*0080*/  MOV R20, RZ ;  /* 0x000000ff00147202 */ /* 0x000fca0000000f00 */
[----:B------:R-:W5:Y:S01]  /*0090*/  LDC.64 R16, c[0x0][0x250] ;  /* 0x00009400ff107b82 */ /* 0x000f620000000a00 */
[----:B-1----:R-:W-:Y:S02]  /*00a0*/  LOP3.LUT R0, R0, 0x7f, RZ, 0xc0, !PT ;  /* 0x0000007f00007812 */ /* 0x002fe400078ec0ff */
[----:B---3--:R-:W-:Y:S02]  /*00b0*/  SHF.R.S32.HI R7, RZ, 0x18, R5 ;  /* 0x00000018ff077819 */ /* 0x008fe40000011405 */
[----:B------:R-:W-:-:S03]  /*00c0*/  LEA R0, R5, R0, 0x7 ;  /* 0x0000000005007211 */ /* 0x000fc600078e38ff */
[----:B------:R-:W1:Y:S01]  /*00d0*/  LDC.64 R4, c[0x0][0x240] ;  /* 0x00009000ff047b82 */ /* 0x000e620000000a00 */
[----:B------:R-:W-:Y:S02]  /*00e0*/  SGXT R7, R7, 0x1 ;  /* 0x000000010707781a */ /* 0x000fe40000000200 */
[----:B------:R-:W-:Y:S02]  /*00f0*/  ISETP.GE.AND P0, PT, R0, 0x100, PT ;  /* 0x000001000000780c */ /* 0x000fe40003f06270 */
[CC--:B------:R-:W-:Y:S02]  /*0100*/  LEA.HI R6, R7.reuse, R0.reuse, RZ, 0x2 ;  /* 0x0000000007067211 */ /* 0x0c0fe400078f10ff */
[----:B------:R-:W-:Y:S02]  /*0110*/  LEA.HI R12, R7, R0, RZ, 0x4 ;  /* 0x00000000070c7211 */ /* 0x000fe400078f20ff */
[----:B------:R-:W-:Y:S01]  /*0120*/  LOP3.LUT R7, R6, 0xfffffffc, RZ, 0xc0, !PT ;  /* 0xfffffffc06077812 */ /* 0x000fe200078ec0ff */
[----:B------:R-:W-:Y:S01]  /*0130*/  HFMA2.MMA R6, -RZ, RZ, 0, 0 ;  /* 0x00000000ff067435 */ /* 0x000fe200000001ff */
[----:B------:R-:W-:-:S02]  /*0140*/  SHF.R.S32.HI R15, RZ, 0x4, R12 ;  /* 0x00000004ff0f7819 */ /* 0x000fc4000001140c */
[----:B------:R-:W-:-:S03]  /*0150*/  IADD3 R7, R0, -R7, RZ ;  /* 0x8000000700077210 */ /* 0x000fc60007ffe0ff */
[----:B--2---:R-:W-:-:S04]  /*0160*/  IMAD.WIDE R10, R15, 0x4, R10 ;  /* 0x000000040f0a7825 */ /* 0x004fc800078e020a */
[----:B----4-:R-:W-:Y:S01]  /*0170*/  IMAD.WIDE R12, R15, 0x4, R2 ;  /* 0x000000040f0c7825 */ /* 0x010fe200078e0202 */
[----:B------:R-:W2:Y:S01]  /*0180*/  @!P0 LDG.E.EL R6, desc[UR4][R10.64] ;  /* 0x000000040a068981 */ /* 0x000ea2000c2e1900 */
[----:B------:R-:W3:Y:S02]  /*0190*/  LDC.64 R2, c[0x0][0x258] ;  /* 0x00009600ff027b82 */ /* 0x000ee40000000a00 */
[----:B-----5:R-:W-:Y:S01]  /*01a0*/  IMAD.WIDE R8, R7, 0x4, R8 ;  /* 0x0000000407087825 */ /* 0x020fe200078e0208 */
[----:B------:R-:W4:Y:S03]  /*01b0*/  @!P0 LDG.E.EL R18, desc[UR4][R12.64] ;  /* 0x000000040c128981 */ /* 0x000f26000c2e1900 */
[----:B-1----:R-:W-:Y:S01]  /*01c0*/  IMAD.WIDE R4, R15, 0x4, R4 ;  /* 0x000000040f047825 */ /* 0x002fe200078e0204 */
[----:B------:R1:W5:Y:S01]  /*01d0*/  @!P0 LDG.E.EL R19, desc[UR4][R8.64] ;  /* 0x0000000408138981 */ /* 0x000362000c2e1900 */
[----:B------:R-:W2:Y:S03]  /*01e0*/  LDC.64 R14, c[0x0][0x248] ;  /* 0x00009200ff0e7b82 */ /* 0x000ea60000000a00 */
[----:B------:R-:W5:Y:S01]  /*01f0*/  @!P0 LDG.E.EL R20, desc[UR4][R4.64] ;  /* 0x0000000404148981 */ /* 0x000f62000c2e1900 */
[----:B01----:R-:W-:-:S04]  /*0200*/  IMAD.WIDE R8, R0, 0x4, R16 ;  /* 0x0000000400087825 */ /* 0x003fc800078e0210 */
[----:B---3--:R-:W-:-:S04]  /*0210*/  IMAD.WIDE R2, R0, 0x4, R2 ;  /* 0x0000000400027825 */ /* 0x008fc800078e0202 */
[----:B--2---:R-:W-:Y:S01]  /*0220*/  FADD R7, R6, -R6 ;  /* 0x8000000606077221 */ /* 0x004fe20000000000 */
[----:B----4-:R-:W-:-:S03]  /*0230*/  FADD R11, R18, -R18 ;  /* 0x80000012120b7221 */ /* 0x010fc60000000000 */
[----:B-----5:R-:W-:Y:S01]  /*0240*/  FFMA R21, R7, R19, R6 ;  /* 0x0000001307157223 */ /* 0x020fe20000000006 */
[----:B------:R-:W-:-:S04]  /*0250*/  IMAD.WIDE R6, R0, 0x4, R14 ;  /* 0x0000000400067825 */ /* 0x000fc800078e020e */
[-C--:B------:R-:W-:Y:S01]  /*0260*/  FFMA R11, R11, R19.reuse, R18 ;  /* 0x000000130b0b7223 */ /* 0x080fe20000000012 */
[--C-:B------:R-:W-:Y:S01]  /*0270*/  FADD R15, R20, -R20.reuse ;  /* 0x80000014140f7221 */ /* 0x100fe20000000000 */
[----:B------:R0:W-:Y:S04]  /*0280*/  @!P0 STG.E desc[UR4][R6.64], R21 ;  /* 0x0000001506008986 */ /* 0x0001e8000c101904 */
[----:B------:R0:W-:Y:S01]  /*0290*/  @!P0 STG.E desc[UR4][R8.64], R11 ;  /* 0x0000000b08008986 */ /* 0x0001e2000c101904 */
[----:B------:R-:W-:Y:S01]  /*02a0*/  FFMA R15, R15, R19, R20 ;  /* 0x000000130f0f7223 */ /* 0x000fe20000000014 */
[----:B0-----:R-:W-:Y:S06]  /*02b0*/  @P0 EXIT ;  /* 0x000000000000094d */ /* 0x001fec0003800000 */
[----:B------:R-:W-:Y:S01]  /*02c0*/  STG.E desc[UR4][R2.64], R15 ;  /* 0x0000000f02007986 */ /* 0x000fe2000c101904 */
[----:B------:R-:W-:Y:S05]  /*02d0*/  EXIT ;  /* 0x000000000000794d */ /* 0x000fea0003800000 */
.L_x_0:
[----:B------:R-:W-:-:S00]  /*02e0*/  BRA `(.L_x_0) ;  /* 0xfffffffc00fc7947 */ /* 0x000fc0000383ffff */
[----:B------:R-:W-:-:S00]  /*02f0*/  NOP ;  /* 0x0000000000007918 */ /* 0x000fc00000000000 */
        /* <DEDUP_REMOVED lines=8> */
.L_x_1:


//--------------------- .nv.constant0.triton_poi_fused__unsafe_index_add_mul_sub_8 --------------------------
	.section	.nv.constant0.triton_poi_fused__unsafe_index_add_mul_sub_8,"a",@progbits
	.sectionflags	@""
	.align	4
.nv.constant0.triton_poi_fused__unsafe_index_add_mul_sub_8:
	.zero		612
